//
// Generated by NVIDIA NVVM Compiler
//
// Compiler Build ID: CL-36424714
// Cuda compilation tools, release 13.0, V13.0.88
// Based on NVVM 20.0.0
//

.version 9.0
.target sm_100
.address_size 64

	// .globl	_Z17print_thread_infov
.extern .func  (.param .b32 func_retval0) vprintf
(
	.param .b64 vprintf_param_0,
	.param .b64 vprintf_param_1
)
;
.global .align 1 .b8 $str[65] = {71, 108, 111, 98, 97, 108, 32, 73, 68, 58, 32, 37, 50, 100, 32, 124, 32, 66, 108, 111, 99, 107, 58, 32, 37, 100, 32, 124, 32, 84, 104, 114, 101, 97, 100, 58, 32, 37, 50, 100, 32, 124, 32, 87, 97, 114, 112, 58, 32, 37, 100, 32, 124, 32, 76, 97, 110, 101, 58, 32, 37, 50, 100, 10};
.global .align 1 .b8 $str$1[16] = {10, 50, 68, 32, 71, 114, 105, 100, 32, 73, 110, 102, 111, 58, 10};
.global .align 1 .b8 $str$2[26] = {32, 32, 71, 114, 105, 100, 58, 32, 32, 40, 37, 100, 44, 32, 37, 100, 41, 32, 98, 108, 111, 99, 107, 115, 10};
.global .align 1 .b8 $str$3[27] = {32, 32, 66, 108, 111, 99, 107, 58, 32, 40, 37, 100, 44, 32, 37, 100, 41, 32, 116, 104, 114, 101, 97, 100, 115, 10};
.global .align 1 .b8 $str$4[55] = {32, 32, 80, 111, 115, 105, 116, 105, 111, 110, 32, 40, 37, 100, 44, 32, 37, 100, 41, 32, 61, 32, 66, 108, 111, 99, 107, 32, 40, 37, 100, 44, 32, 37, 100, 41, 44, 32, 84, 104, 114, 101, 97, 100, 32, 40, 37, 100, 44, 32, 37, 100, 41, 10};

.visible .entry _Z17print_thread_infov()
{
	.local .align 8 .b8 	__local_depot0[24];
	.reg .b64 	%SP;
	.reg .b64 	%SPL;
	.reg .pred 	%p<2>;
	.reg .b32 	%r<9>;
	.reg .b64 	%rd<5>;

	mov.u64 	%SPL, __local_depot0;
	cvta.local.u64 	%SP, %SPL;
	mov.u32 	%r1, %ctaid.x;
	mov.u32 	%r4, %ntid.x;
	mov.u32 	%r2, %tid.x;
	mad.lo.s32 	%r3, %r1, %r4, %r2;
	setp.gt.s32 	%p1, %r3, 7;
	@%p1 bra 	$L__BB0_2;
	add.u64 	%rd1, %SP, 0;
	add.u64 	%rd2, %SPL, 0;
	and.b32  	%r5, %r2, 31;
	shr.u32 	%r6, %r2, 5;
	st.local.v2.u32 	[%rd2], {%r3, %r1};
	st.local.v2.u32 	[%rd2+8], {%r2, %r6};
	st.local.u32 	[%rd2+16], %r5;
	mov.u64 	%rd3, $str;
	cvta.global.u64 	%rd4, %rd3;
	{ // callseq 0, 0
	.param .b64 param0;
	st.param.b64 	[param0], %rd4;
	.param .b64 param1;
	st.param.b64 	[param1], %rd1;
	.param .b32 retval0;
	call.uni (retval0), 
	vprintf, 
	(
	param0, 
	param1
	);
	ld.param.b32 	%r7, [retval0];
	} // callseq 0
$L__BB0_2:
	ret;

}
	// .globl	_Z13store_indicesPii
.visible .entry _Z13store_indicesPii(
	.param .u64 .ptr .align 1 _Z13store_indicesPii_param_0,
	.param .u32 _Z13store_indicesPii_param_1
)
{
	.reg .pred 	%p<2>;
	.reg .b32 	%r<6>;
	.reg .b64 	%rd<5>;

	ld.param.u64 	%rd1, [_Z13store_indicesPii_param_0];
	ld.param.u32 	%r2, [_Z13store_indicesPii_param_1];
	mov.u32 	%r3, %ctaid.x;
	mov.u32 	%r4, %ntid.x;
	mov.u32 	%r5, %tid.x;
	mad.lo.s32 	%r1, %r3, %r4, %r5;
	setp.ge.s32 	%p1, %r1, %r2;
	@%p1 bra 	$L__BB1_2;
	cvta.to.global.u64 	%rd2, %rd1;
	mul.wide.s32 	%rd3, %r1, 4;
	add.s64 	%rd4, %rd2, %rd3;
	st.global.u32 	[%rd4], %r1;
$L__BB1_2:
	ret;

}
	// .globl	_Z13print_2d_infov
.visible .entry _Z13print_2d_infov()
{
	.local .align 8 .b8 	__local_depot2[24];
	.reg .b64 	%SP;
	.reg .b64 	%SPL;
	.reg .pred 	%p<5>;
	.reg .b32 	%r<22>;
	.reg .b64 	%rd<13>;

	mov.u64 	%SPL, __local_depot2;
	cvta.local.u64 	%SP, %SPL;
	add.u64 	%rd2, %SP, 0;
	add.u64 	%rd1, %SPL, 0;
	mov.u32 	%r1, %ctaid.y;
	mov.u32 	%r2, %ntid.y;
	mov.u32 	%r3, %tid.y;
	mad.lo.s32 	%r4, %r1, %r2, %r3;
	mov.u32 	%r5, %ctaid.x;
	mov.u32 	%r6, %ntid.x;
	mov.u32 	%r7, %tid.x;
	mad.lo.s32 	%r8, %r5, %r6, %r7;
	or.b32  	%r9, %r7, %r3;
	or.b32  	%r10, %r9, %r5;
	or.b32  	%r11, %r10, %r1;
	setp.ne.s32 	%p1, %r11, 0;
	@%p1 bra 	$L__BB2_2;
	mov.u64 	%rd3, $str$1;
	cvta.global.u64 	%rd4, %rd3;
	{ // callseq 1, 0
	.param .b64 param0;
	st.param.b64 	[param0], %rd4;
	.param .b64 param1;
	st.param.b64 	[param1], 0;
	.param .b32 retval0;
	call.uni (retval0), 
	vprintf, 
	(
	param0, 
	param1
	);
	ld.param.b32 	%r12, [retval0];
	} // callseq 1
	mov.u32 	%r14, %nctaid.x;
	mov.u32 	%r15, %nctaid.y;
	st.local.v2.u32 	[%rd1], {%r14, %r15};
	mov.u64 	%rd5, $str$2;
	cvta.global.u64 	%rd6, %rd5;
	{ // callseq 2, 0
	.param .b64 param0;
	st.param.b64 	[param0], %rd6;
	.param .b64 param1;
	st.param.b64 	[param1], %rd2;
	.param .b32 retval0;
	call.uni (retval0), 
	vprintf, 
	(
	param0, 
	param1
	);
	ld.param.b32 	%r16, [retval0];
	} // callseq 2
	st.local.v2.u32 	[%rd1], {%r6, %r2};
	mov.u64 	%rd8, $str$3;
	cvta.global.u64 	%rd9, %rd8;
	{ // callseq 3, 0
	.param .b64 param0;
	st.param.b64 	[param0], %rd9;
	.param .b64 param1;
	st.param.b64 	[param1], %rd2;
	.param .b32 retval0;
	call.uni (retval0), 
	vprintf, 
	(
	param0, 
	param1
	);
	ld.param.b32 	%r18, [retval0];
	} // callseq 3
$L__BB2_2:
	setp.gt.u32 	%p2, %r4, 1;
	setp.gt.s32 	%p3, %r8, 3;
	or.pred  	%p4, %p2, %p3;
	@%p4 bra 	$L__BB2_4;
	st.local.v2.u32 	[%rd1], {%r4, %r8};
	st.local.v2.u32 	[%rd1+8], {%r1, %r5};
	st.local.v2.u32 	[%rd1+16], {%r3, %r7};
	mov.u64 	%rd10, $str$4;
	cvta.global.u64 	%rd11, %rd10;
	{ // callseq 4, 0
	.param .b64 param0;
	st.param.b64 	[param0], %rd11;
	.param .b64 param1;
	st.param.b64 	[param1], %rd2;
	.param .b32 retval0;
	call.uni (retval0), 
	vprintf, 
	(
	param0, 
	param1
	);
	ld.param.b32 	%r20, [retval0];
	} // callseq 4
$L__BB2_4:
	ret;

}


// ===== COMPILED SASS (sm_100) =====

	.target	sm_100

	.elftype	@"ET_EXEC"


//--------------------- .note.nv.tkinfo           --------------------------
	.section	.note.nv.tkinfo,"",@"SHT_NOTE"
	.sectionflags	@"SHF_NOTE_NV_TKINFO"
	.tkinfo
        /*0018*/ 	.word	0x00000002
        /*0030*/ 	.string	""
        /*0030*/ 	.string	"ptxas"
        /*0030*/ 	.string	"Cuda compilation tools, release 13.0, V13.0.88"
        /*0030*/ 	.string	"Build cuda_13.0.r13.0/compiler.36424714_0"
        /*0030*/ 	.string	"-arch sm_100 -m 64 "



//--------------------- .note.nv.cuinfo           --------------------------
	.section	.note.nv.cuinfo,"",@"SHT_NOTE"
	.sectionflags	@"SHF_NOTE_NV_CUINFO"
        /*0018*/ 	.short	0x0002
        /*001a*/ 	.short	0x0064
        /*001c*/ 	.short	0x0082
	.zero		2


//--------------------- .nv.info                  --------------------------
	.section	.nv.info,"",@"SHT_CUDA_INFO"
	.align	4


	//----- nvinfo : EIATTR_REGCOUNT
	.align		4
        /*0000*/ 	.byte	0x04, 0x2f
        /*0002*/ 	.short	(.L_6 - .L_5)
	.align		4
.L_5:
        /*0004*/ 	.word	index@(_Z17print_thread_infov)
        /*0008*/ 	.word	0x00000018


	//----- nvinfo : EIATTR_FRAME_SIZE
	.align		4
.L_6:
        /*000c*/ 	.byte	0x04, 0x11
        /*000e*/ 	.short	(.L_8 - .L_7)
	.align		4
.L_7:
        /*0010*/ 	.word	index@(_Z17print_thread_infov)
        /*0014*/ 	.word	0x00000018


	//----- nvinfo : EIATTR_REGCOUNT
	.align		4
.L_8:
        /*0018*/ 	.byte	0x04, 0x2f
        /*001a*/ 	.short	(.L_10 - .L_9)
	.align		4
.L_9:
        /*001c*/ 	.word	index@(_Z13store_indicesPii)
        /*0020*/ 	.word	0x00000008


	//----- nvinfo : EIATTR_FRAME_SIZE
	.align		4
.L_10:
        /*0024*/ 	.byte	0x04, 0x11
        /*0026*/ 	.short	(.L_12 - .L_11)
	.align		4
.L_11:
        /*0028*/ 	.word	index@(_Z13store_indicesPii)
        /*002c*/ 	.word	0x00000000


	//----- nvinfo : EIATTR_REGCOUNT
	.align		4
.L_12:
        /*0030*/ 	.byte	0x04, 0x2f
        /*0032*/ 	.short	(.L_14 - .L_13)
	.align		4
.L_13:
        /*0034*/ 	.word	index@(_Z13print_2d_infov)
        /*0038*/ 	.word	0x0000001e


	//----- nvinfo : EIATTR_FRAME_SIZE
	.align		4
.L_14:
        /*003c*/ 	.byte	0x04, 0x11
        /*003e*/ 	.short	(.L_16 - .L_15)
	.align		4
.L_15:
        /*0040*/ 	.word	index@(_Z13print_2d_infov)
        /*0044*/ 	.word	0x00000018


	//----- nvinfo : EIATTR_MIN_STACK_SIZE
	.align		4
.L_16:
        /*0048*/ 	.byte	0x04, 0x12
        /*004a*/ 	.short	(.L_18 - .L_17)
	.align		4
.L_17:
        /*004c*/ 	.word	index@(_Z13print_2d_infov)
        /*0050*/ 	.word	0x00000018


	//----- nvinfo : EIATTR_MIN_STACK_SIZE
	.align		4
.L_18:
        /*0054*/ 	.byte	0x04, 0x12
        /*0056*/ 	.short	(.L_20 - .L_19)
	.align		4
.L_19:
        /*0058*/ 	.word	index@(_Z13store_indicesPii)
        /*005c*/ 	.word	0x00000000


	//----- nvinfo : EIATTR_MIN_STACK_SIZE
	.align		4
.L_20:
        /*0060*/ 	.byte	0x04, 0x12
        /*0062*/ 	.short	(.L_22 - .L_21)
	.align		4
.L_21:
        /*0064*/ 	.word	index@(_Z17print_thread_infov)
        /*0068*/ 	.word	0x00000018
.L_22:


//--------------------- .nv.compat                --------------------------
	.section	.nv.compat,"",@"SHT_CUDA_COMPAT_INFO"
	.align	4
        /*0000*/ 	.byte	0x02, 0x09, 0x00, 0x00, 0x02, 0x02, 0x01, 0x00, 0x02, 0x05, 0x05, 0x00, 0x03, 0x07, 0x01, 0x01
        /*0010*/ 	.byte	0x02, 0x03, 0x00, 0x00, 0x02, 0x06, 0x01, 0x00, 0x04, 0x0b, 0x08, 0x00, 0x09, 0x00, 0x00, 0x00
        /*0020*/ 	.byte	0x00, 0x00, 0x00, 0x00


//--------------------- .nv.info._Z13print_2d_infov --------------------------
	.section	.nv.info._Z13print_2d_infov,"",@"SHT_CUDA_INFO"
	.sectionflags	@""
	.align	4


	//----- nvinfo : EIATTR_CUDA_API_VERSION
	.align		4
        /*0000*/ 	.byte	0x04, 0x37
        /*0002*/ 	.short	(.L_24 - .L_23)
.L_23:
        /*0004*/ 	.word	0x00000082


	//----- nvinfo : EIATTR_SPARSE_MMA_MASK
	.align		4
.L_24:
        /*0008*/ 	.byte	0x03, 0x50
        /*000a*/ 	.short	0x0000


	//----- nvinfo : EIATTR_MAXREG_COUNT
	.align		4
        /*000c*/ 	.byte	0x03, 0x1b
        /*000e*/ 	.short	0x00ff


	//----- nvinfo : EIATTR_EXTERNS
	.align		4
        /*0010*/ 	.byte	0x04, 0x0f
        /*0012*/ 	.short	(.L_26 - .L_25)


	//   ....[0]....
	.align		4
.L_25:
        /*0014*/ 	.word	index@(vprintf)


	//----- nvinfo : EIATTR_MERCURY_ISA_VERSION
	.align		4
.L_26:
        /*0018*/ 	.byte	0x03, 0x5f
        /*001a*/ 	.short	0x0101


	//----- nvinfo : EIATTR_VRC_CTA_INIT_COUNT
	.align		4
        /*001c*/ 	.byte	0x02, 0x4a
	.zero		1
	.zero		1


	//----- nvinfo : EIATTR_SYSCALL_OFFSETS
	.align		4
        /*0020*/ 	.byte	0x04, 0x46
        /*0022*/ 	.short	(.L_28 - .L_27)


	//   ....[0]....
.L_27:
        /*0024*/ 	.word	0x00000180


	//   ....[1]....
        /*0028*/ 	.word	0x00000230


	//   ....[2]....
        /*002c*/ 	.word	0x000002c0


	//   ....[3]....
        /*0030*/ 	.word	0x000003d0


	//----- nvinfo : EIATTR_EXIT_INSTR_OFFSETS
	.align		4
.L_28:
        /*0034*/ 	.byte	0x04, 0x1c
        /*0036*/ 	.short	(.L_30 - .L_29)


	//   ....[0]....
.L_29:
        /*0038*/ 	.word	0x00000310


	//   ....[1]....
        /*003c*/ 	.word	0x000003e0


	//----- nvinfo : EIATTR_CRS_STACK_SIZE
	.align		4
.L_30:
        /*0040*/ 	.byte	0x04, 0x1e
        /*0042*/ 	.short	(.L_32 - .L_31)
.L_31:
        /*0044*/ 	.word	0x00000000


	//----- nvinfo : EIATTR_SW_WAR
	.align		4
.L_32:
        /*0048*/ 	.byte	0x04, 0x36
        /*004a*/ 	.short	(.L_34 - .L_33)
.L_33:
        /*004c*/ 	.word	0x00000008
.L_34:


//--------------------- .nv.info._Z13store_indicesPii --------------------------
	.section	.nv.info._Z13store_indicesPii,"",@"SHT_CUDA_INFO"
	.sectionflags	@""
	.align	4


	//----- nvinfo : EIATTR_CUDA_API_VERSION
	.align		4
        /*0000*/ 	.byte	0x04, 0x37
        /*0002*/ 	.short	(.L_36 - .L_35)
.L_35:
        /*0004*/ 	.word	0x00000082


	//----- nvinfo : EIATTR_KPARAM_INFO
	.align		4
.L_36:
        /*0008*/ 	.byte	0x04, 0x17
        /*000a*/ 	.short	(.L_38 - .L_37)
.L_37:
        /*000c*/ 	.word	0x00000000
        /*0010*/ 	.short	0x0001
        /*0012*/ 	.short	0x0008
        /*0014*/ 	.byte	0x00, 0xf0, 0x11, 0x00


	//----- nvinfo : EIATTR_KPARAM_INFO
	.align		4
.L_38:
        /*0018*/ 	.byte	0x04, 0x17
        /*001a*/ 	.short	(.L_40 - .L_39)
.L_39:
        /*001c*/ 	.word	0x00000000
        /*0020*/ 	.short	0x0000
        /*0022*/ 	.short	0x0000
        /*0024*/ 	.byte	0x00, 0xf5, 0x21, 0x00


	//----- nvinfo : EIATTR_SPARSE_MMA_MASK
	.align		4
.L_40:
        /*0028*/ 	.byte	0x03, 0x50
        /*002a*/ 	.short	0x0000


	//----- nvinfo : EIATTR_MAXREG_COUNT
	.align		4
        /*002c*/ 	.byte	0x03, 0x1b
        /*002e*/ 	.short	0x00ff


	//----- nvinfo : EIATTR_MERCURY_ISA_VERSION
	.align		4
        /*0030*/ 	.byte	0x03, 0x5f
        /*0032*/ 	.short	0x0101


	//----- nvinfo : EIATTR_VRC_CTA_INIT_COUNT
	.align		4
        /*0034*/ 	.byte	0x02, 0x4a
	.zero		1
	.zero		1


	//----- nvinfo : EIATTR_EXIT_INSTR_OFFSETS
	.align		4
        /*0038*/ 	.byte	0x04, 0x1c
        /*003a*/ 	.short	(.L_42 - .L_41)


	//   ....[0]....
.L_41:
        /*003c*/ 	.word	0x00000070


	//   ....[1]....
        /*0040*/ 	.word	0x000000c0


	//----- nvinfo : EIATTR_CBANK_PARAM_SIZE
	.align		4
.L_42:
        /*0044*/ 	.byte	0x03, 0x19
        /*0046*/ 	.short	0x000c


	//----- nvinfo : EIATTR_PARAM_CBANK
	.align		4
        /*0048*/ 	.byte	0x04, 0x0a
        /*004a*/ 	.short	(.L_44 - .L_43)
	.align		4
.L_43:
        /*004c*/ 	.word	index@(.nv.constant0._Z13store_indicesPii)
        /*0050*/ 	.short	0x0380
        /*0052*/ 	.short	0x000c


	//----- nvinfo : EIATTR_SW_WAR
	.align		4
.L_44:
        /*0054*/ 	.byte	0x04, 0x36
        /*0056*/ 	.short	(.L_46 - .L_45)
.L_45:
        /*0058*/ 	.word	0x00000008
.L_46:


//--------------------- .nv.info._Z17print_thread_infov --------------------------
	.section	.nv.info._Z17print_thread_infov,"",@"SHT_CUDA_INFO"
	.sectionflags	@""
	.align	4


	//----- nvinfo : EIATTR_CUDA_API_VERSION
	.align		4
        /*0000*/ 	.byte	0x04, 0x37
        /*0002*/ 	.short	(.L_48 - .L_47)
.L_47:
        /*0004*/ 	.word	0x00000082


	//----- nvinfo : EIATTR_SPARSE_MMA_MASK
	.align		4
.L_48:
        /*0008*/ 	.byte	0x03, 0x50
        /*000a*/ 	.short	0x0000


	//----- nvinfo : EIATTR_MAXREG_COUNT
	.align		4
        /*000c*/ 	.byte	0x03, 0x1b
        /*000e*/ 	.short	0x00ff


	//----- nvinfo : EIATTR_EXTERNS
	.align		4
        /*0010*/ 	.byte	0x04, 0x0f
        /*0012*/ 	.short	(.L_50 - .L_49)


	//   ....[0]....
	.align		4
.L_49:
        /*0014*/ 	.word	index@(vprintf)


	//----- nvinfo : EIATTR_MERCURY_ISA_VERSION
	.align		4
.L_50:
        /*0018*/ 	.byte	0x03, 0x5f
        /*001a*/ 	.short	0x0101


	//----- nvinfo : EIATTR_VRC_CTA_INIT_COUNT
	.align		4
        /*001c*/ 	.byte	0x02, 0x4a
	.zero		1
	.zero		1


	//----- nvinfo : EIATTR_SYSCALL_OFFSETS
	.align		4
        /*0020*/ 	.byte	0x04, 0x46
        /*0022*/ 	.short	(.L_52 - .L_51)


	//   ....[0]....
.L_51:
        /*0024*/ 	.word	0x00000170


	//----- nvinfo : EIATTR_EXIT_INSTR_OFFSETS
	.align		4
.L_52:
        /*0028*/ 	.byte	0x04, 0x1c
        /*002a*/ 	.short	(.L_54 - .L_53)


	//   ....[0]....
.L_53:
        /*002c*/ 	.word	0x000000b0


	//   ....[1]....
        /*0030*/ 	.word	0x00000180


	//----- nvinfo : EIATTR_CRS_STACK_SIZE
	.align		4
.L_54:
        /*0034*/ 	.byte	0x04, 0x1e
        /*0036*/ 	.short	(.L_56 - .L_55)
.L_55:
        /*0038*/ 	.word	0x00000000


	//----- nvinfo : EIATTR_SW_WAR
	.align		4
.L_56:
        /*003c*/ 	.byte	0x04, 0x36
        /*003e*/ 	.short	(.L_58 - .L_57)
.L_57:
        /*0040*/ 	.word	0x00000008
.L_58:


//--------------------- .nv.callgraph             --------------------------
	.section	.nv.callgraph,"",@"SHT_CUDA_CALLGRAPH"
	.align	4
	.sectionentsize	8
	.align		4
        /*0000*/ 	.word	0x00000000
	.align		4
        /*0004*/ 	.word	0xffffffff
	.align		4
        /*0008*/ 	.word	index@(_Z13print_2d_infov)
	.align		4
        /*000c*/ 	.word	index@(vprintf)
	.align		4
        /*0010*/ 	.word	index@(_Z17print_thread_infov)
	.align		4
        /*0014*/ 	.word	index@(vprintf)
	.align		4
        /*0018*/ 	.word	0x00000000
	.align		4
        /*001c*/ 	.word	0xfffffffe
	.align		4
        /*0020*/ 	.word	0x00000000
	.align		4
        /*0024*/ 	.word	0xfffffffd
	.align		4
        /*0028*/ 	.word	0x00000000
	.align		4
        /*002c*/ 	.word	0xfffffffc


//--------------------- .nv.constant4             --------------------------
	.section	.nv.constant4,"a",@progbits
	.align	8
	.align		8
.nv.constant4:
        /*0000*/ 	.dword	vprintf
	.align		8
        /*0008*/ 	.dword	$str
	.align		8
        /*0010*/ 	.dword	$str$1
	.align		8
        /*0018*/ 	.dword	$str$2
	.align		8
        /*0020*/ 	.dword	$str$3
	.align		8
        /*0028*/ 	.dword	$str$4


//--------------------- .text._Z13print_2d_infov  --------------------------
	.section	.text._Z13print_2d_infov,"ax",@progbits
	.align	128
        .global         _Z13print_2d_infov
        .type           _Z13print_2d_infov,@function
        .size           _Z13print_2d_infov,(.L_x_9 - _Z13print_2d_infov)
        .other          _Z13print_2d_infov,@"STO_CUDA_ENTRY STV_DEFAULT"
_Z13print_2d_infov:
.text._Z13print_2d_infov:
[----:B------:R-:W0:Y:S01]  /*0000*/  LDC R1, c[0x0][0x37c] ;  /* 0x0000df00ff017b82 */ /* 0x000e220000000800 */
[----:B------:R-:W1:Y:S01]  /*0010*/  S2R R22, SR_TID.Y ;  /* 0x0000000000167919 */ /* 0x000e620000002200 */
[----:B------:R-:W2:Y:S01]  /*0020*/  LDCU UR4, c[0x0][0x2f8] ;  /* 0x00005f00ff0477ac */ /* 0x000ea20008000800 */
[----:B0-----:R-:W-:Y:S01]  /*0030*/  VIADD R1, R1, 0xffffffe8 ;  /* 0xffffffe801017836 */ /* 0x001fe20000000000 */
[----:B------:R-:W-:Y:S01]  /*0040*/  BSSY.RECONVERGENT B6, `(.L_x_0) ;  /* 0x0000029000067945 */ /* 0x000fe20003800200 */
[----:B------:R-:W1:Y:S01]  /*0050*/  S2R R19, SR_CTAID.X ;  /* 0x0000000000137919 */ /* 0x000e620000002500 */
[----:B------:R-:W0:Y:S02]  /*0060*/  LDCU UR5, c[0x0][0x2fc] ;  /* 0x00005f80ff0577ac */ /* 0x000e240008000800 */
[----:B------:R-:W3:Y:S01]  /*0070*/  LDC R17, c[0x0][0x364] ;  /* 0x0000d900ff117b82 */ /* 0x000ee20000000800 */
[----:B------:R-:W1:Y:S01]  /*0080*/  S2R R23, SR_TID.X ;  /* 0x0000000000177919 */ /* 0x000e620000002100 */
[----:B------:R-:W4:Y:S06]  /*0090*/  S2R R18, SR_CTAID.Y ;  /* 0x0000000000127919 */ /* 0x000f2c0000002600 */
[----:B------:R-:W5:Y:S01]  /*00a0*/  LDC R16, c[0x0][0x360] ;  /* 0x0000d800ff107b82 */ /* 0x000f620000000800 */
[----:B--2---:R-:W-:-:S05]  /*00b0*/  IADD3 R27, P1, PT, R1, UR4, RZ ;  /* 0x00000004011b7c10 */ /* 0x004fca000ff3e0ff */
[----:B0-----:R-:W-:Y:S01]  /*00c0*/  IMAD.X R26, RZ, RZ, UR5, P1 ;  /* 0x00000005ff1a7e24 */ /* 0x001fe200088e06ff */
[C---:B-1----:R-:W-:Y:S01]  /*00d0*/  LOP3.LUT R3, R19.reuse, R23, R22, 0xfe, !PT ;  /* 0x0000001713037212 */ /* 0x042fe200078efe16 */
[----:B-----5:R-:W-:-:S03]  /*00e0*/  IMAD R25, R19, R16, R23 ;  /* 0x0000001013197224 */ /* 0x020fc600078e0217 */
[----:B----4-:R-:W-:-:S13]  /*00f0*/  LOP3.LUT P0, RZ, R3, R18, RZ, 0xfc, !PT ;  /* 0x0000001203ff7212 */ /* 0x010fda000780fcff */
[----:B---3--:R-:W-:Y:S05]  /*0100*/  @P0 BRA `(.L_x_1) ;  /* 0x0000000000700947 */ /* 0x008fea0003800000 */
[----:B------:R-:W-:Y:S01]  /*0110*/  MOV R2, 0x0 ;  /* 0x0000000000027802 */ /* 0x000fe20000000f00 */
[----:B------:R-:W0:Y:S01]  /*0120*/  LDCU.64 UR4, c[0x4][0x10] ;  /* 0x01000200ff0477ac */ /* 0x000e220008000a00 */
[----:B------:R-:W-:Y:S02]  /*0130*/  CS2R R6, SRZ ;  /* 0x0000000000067805 */ /* 0x000fe4000001ff00 */
[----:B------:R1:W2:Y:S01]  /*0140*/  LDC.64 R8, c[0x4][R2] ;  /* 0x0100000002087b82 */ /* 0x0002a20000000a00 */
[----:B0-----:R-:W-:Y:S02]  /*0150*/  IMAD.U32 R4, RZ, RZ, UR4 ;  /* 0x00000004ff047e24 */ /* 0x001fe4000f8e00ff */
[----:B-1----:R-:W-:-:S07]  /*0160*/  IMAD.U32 R5, RZ, RZ, UR5 ;  /* 0x00000005ff057e24 */ /* 0x002fce000f8e00ff */
[----:B------:R-:W-:-:S07]  /*0170*/  LEPC R20, `(.L_x_2) ;  /* 0x000000001014794e */ /* 0x000fce0000000000 */
[----:B--2---:R-:W-:Y:S05]  /*0180*/  CALL.ABS.NOINC R8 ;  /* 0x0000000008007343 */ /* 0x004fea0003c00000 */
.L_x_2:
[----:B------:R-:W0:Y:S01]  /*0190*/  LDC R10, c[0x0][0x370] ;  /* 0x0000dc00ff0a7b82 */ /* 0x000e220000000800 */
[----:B------:R-:W1:Y:S01]  /*01a0*/  LDCU.64 UR4, c[0x4][0x18] ;  /* 0x01000300ff0477ac */ /* 0x000e620008000a00 */
[----:B------:R-:W-:Y:S02]  /*01b0*/  IMAD.MOV.U32 R6, RZ, RZ, R27 ;  /* 0x000000ffff067224 */ /* 0x000fe400078e001b */
[----:B------:R-:W-:-:S04]  /*01c0*/  IMAD.MOV.U32 R7, RZ, RZ, R26 ;  /* 0x000000ffff077224 */ /* 0x000fc800078e001a */
[----:B------:R-:W0:Y:S08]  /*01d0*/  LDC R11, c[0x0][0x374] ;  /* 0x0000dd00ff0b7b82 */ /* 0x000e300000000800 */
[----:B------:R2:W3:Y:S01]  /*01e0*/  LDC.64 R8, c[0x4][R2] ;  /* 0x0100000002087b82 */ /* 0x0004e20000000a00 */
[----:B-1----:R-:W-:Y:S01]  /*01f0*/  MOV R4, UR4 ;  /* 0x0000000400047c02 */ /* 0x002fe20008000f00 */
[----:B------:R-:W-:Y:S01]  /*0200*/  IMAD.U32 R5, RZ, RZ, UR5 ;  /* 0x00000005ff057e24 */ /* 0x000fe2000f8e00ff */
[----:B0-----:R2:W-:Y:S06]  /*0210*/  STL.64 [R1], R10 ;  /* 0x0000000a01007387 */ /* 0x0015ec0000100a00 */
[----:B------:R-:W-:-:S07]  /*0220*/  LEPC R20, `(.L_x_3) ;  /* 0x000000001014794e */ /* 0x000fce0000000000 */
[----:B--23--:R-:W-:Y:S05]  /*0230*/  CALL.ABS.NOINC R8 ;  /* 0x0000000008007343 */ /* 0x00cfea0003c00000 */
.L_x_3:
[----:B------:R0:W-:Y:S01]  /*0240*/  STL.64 [R1], R16 ;  /* 0x0000001001007387 */ /* 0x0001e20000100a00 */
[----:B------:R-:W1:Y:S01]  /*0250*/  LDC.64 R2, c[0x4][R2] ;  /* 0x0100000002027b82 */ /* 0x000e620000000a00 */
[----:B------:R-:W2:Y:S01]  /*0260*/  LDCU.64 UR4, c[0x4][0x20] ;  /* 0x01000400ff0477ac */ /* 0x000ea20008000a00 */
[----:B------:R-:W-:Y:S01]  /*0270*/  IMAD.MOV.U32 R6, RZ, RZ, R27 ;  /* 0x000000ffff067224 */ /* 0x000fe200078e001b */
[----:B------:R-:W-:Y:S02]  /*0280*/  MOV R7, R26 ;  /* 0x0000001a00077202 */ /* 0x000fe40000000f00 */
[----:B--2---:R-:W-:Y:S01]  /*0290*/  MOV R4, UR4 ;  /* 0x0000000400047c02 */ /* 0x004fe20008000f00 */
[----:B0-----:R-:W-:-:S07]  /*02a0*/  IMAD.U32 R5, RZ, RZ, UR5 ;  /* 0x00000005ff057e24 */ /* 0x001fce000f8e00ff */
[----:B------:R-:W-:-:S07]  /*02b0*/  LEPC R20, `(.L_x_1) ;  /* 0x000000001014794e */ /* 0x000fce0000000000 */
[----:B-1----:R-:W-:Y:S05]  /*02c0*/  CALL.ABS.NOINC R2 ;  /* 0x0000000002007343 */ /* 0x002fea0003c00000 */
.L_x_1:
[----:B------:R-:W-:Y:S05]  /*02d0*/  BSYNC.RECONVERGENT B6 ;  /* 0x0000000000067941 */ /* 0x000fea0003800200 */
.L_x_0:
[----:B------:R-:W-:Y:S01]  /*02e0*/  IMAD R24, R18, R17, R22 ;  /* 0x0000001112187224 */ /* 0x000fe200078e0216 */
[----:B------:R-:W-:-:S04]  /*02f0*/  ISETP.GT.AND P0, PT, R25, 0x3, PT ;  /* 0x000000031900780c */ /* 0x000fc80003f04270 */
[----:B------:R-:W-:-:S13]  /*0300*/  ISETP.GT.U32.OR P0, PT, R24, 0x1, P0 ;  /* 0x000000011800780c */ /* 0x000fda0000704470 */
[----:B------:R-:W-:Y:S05]  /*0310*/  @P0 EXIT ;  /* 0x000000000000094d */ /* 0x000fea0003800000 */
[----:B------:R-:W-:Y:S01]  /*0320*/  MOV R0, 0x0 ;  /* 0x0000000000007802 */ /* 0x000fe20000000f00 */
[----:B------:R0:W-:Y:S01]  /*0330*/  STL.64 [R1], R24 ;  /* 0x0000001801007387 */ /* 0x0001e20000100a00 */
[----:B------:R-:W1:Y:S01]  /*0340*/  LDCU.64 UR4, c[0x4][0x28] ;  /* 0x01000500ff0477ac */ /* 0x000e620008000a00 */
[----:B------:R-:W-:Y:S01]  /*0350*/  MOV R6, R27 ;  /* 0x0000001b00067202 */ /* 0x000fe20000000f00 */
[----:B------:R0:W2:Y:S01]  /*0360*/  LDC.64 R2, c[0x4][R0] ;  /* 0x0100000000027b82 */ /* 0x0000a20000000a00 */
[----:B------:R0:W-:Y:S01]  /*0370*/  STL.64 [R1+0x8], R18 ;  /* 0x0000081201007387 */ /* 0x0001e20000100a00 */
[----:B------:R-:W-:-:S03]  /*0380*/  IMAD.MOV.U32 R7, RZ, RZ, R26 ;  /* 0x000000ffff077224 */ /* 0x000fc600078e001a */
[----:B------:R0:W-:Y:S01]  /*0390*/  STL.64 [R1+0x10], R22 ;  /* 0x0000101601007387 */ /* 0x0001e20000100a00 */
[----:B-1----:R-:W-:Y:S02]  /*03a0*/  IMAD.U32 R4, RZ, RZ, UR4 ;  /* 0x00000004ff047e24 */ /* 0x002fe4000f8e00ff */
[----:B0-----:R-:W-:-:S07]  /*03b0*/  IMAD.U32 R5, RZ, RZ, UR5 ;  /* 0x00000005ff057e24 */ /* 0x001fce000f8e00ff */
[----:B------:R-:W-:-:S07]  /*03c0*/  LEPC R20, `(.L_x_4) ;  /* 0x000000001014794e */ /* 0x000fce0000000000 */
[----:B--2---:R-:W-:Y:S05]  /*03d0*/  CALL.ABS.NOINC R2 ;  /* 0x0000000002007343 */ /* 0x004fea0003c00000 */
.L_x_4:
[----:B------:R-:W-:Y:S05]  /*03e0*/  EXIT ;  /* 0x000000000000794d */ /* 0x000fea0003800000 */
.L_x_5:
[----:B------:R-:W-:-:S00]  /*03f0*/  BRA `(.L_x_5) ;  /* 0xfffffffc00fc7947 */ /* 0x000fc0000383ffff */
[----:B------:R-:W-:-:S00]  /*0400*/  NOP ;  /* 0x0000000000007918 */ /* 0x000fc00000000000 */
[----:B------:R-:W-:-:S00]  /*0410*/  NOP ;  /* 0x0000000000007918 */ /* 0x000fc00000000000 */
[----:B------:R-:W-:-:S00]  /*0420*/  NOP ;  /* 0x0000000000007918 */ /* 0x000fc00000000000 */
[----:B------:R-:W-:-:S00]  /*0430*/  NOP ;  /* 0x0000000000007918 */ /* 0x000fc00000000000 */
[----:B------:R-:W-:-:S00]  /*0440*/  NOP ;  /* 0x0000000000007918 */ /* 0x000fc00000000000 */
[----:B------:R-:W-:-:S00]  /*0450*/  NOP ;  /* 0x0000000000007918 */ /* 0x000fc00000000000 */
[----:B------:R-:W-:-:S00]  /*0460*/  NOP ;  /* 0x0000000000007918 */ /* 0x000fc00000000000 */
[----:B------:R-:W-:-:S00]  /*0470*/  NOP ;  /* 0x0000000000007918 */ /* 0x000fc00000000000 */
.L_x_9:


//--------------------- .text._Z13store_indicesPii --------------------------
	.section	.text._Z13store_indicesPii,"ax",@progbits
	.align	128
        .global         _Z13store_indicesPii
        .type           _Z13store_indicesPii,@function
        .size           _Z13store_indicesPii,(.L_x_10 - _Z13store_indicesPii)
        .other          _Z13store_indicesPii,@"STO_CUDA_ENTRY STV_DEFAULT"
_Z13store_indicesPii:
.text._Z13store_indicesPii:
[----:B------:R-:W-:Y:S01]  /*0000*/  LDC R1, c[0x0][0x37c] ;  /* 0x0000df00ff017b82 */ /* 0x000fe20000000800 */
[----:B------:R-:W0:Y:S07]  /*0010*/  S2R R0, SR_TID.X ;  /* 0x0000000000007919 */ /* 0x000e2e0000002100 */
[----:B------:R-:W0:Y:S01]  /*0020*/  S2UR UR4, SR_CTAID.X ;  /* 0x00000000000479c3 */ /* 0x000e220000002500 */
[----:B------:R-:W1:Y:S07]  /*0030*/  LDCU UR5, c[0x0][0x388] ;  /* 0x00007100ff0577ac */ /* 0x000e6e0008000800 */
[----:B------:R-:W0:Y:S02]  /*0040*/  LDC R5, c[0x0][0x360] ;  /* 0x0000d800ff057b82 */ /* 0x000e240000000800 */
[----:B0-----:R-:W-:-:S05]  /*0050*/  IMAD R5, R5, UR4, R0 ;  /* 0x0000000405057c24 */ /* 0x001fca000f8e0200 */
[----:B-1----:R-:W-:-:S13]  /*0060*/  ISETP.GE.AND P0, PT, R5, UR5, PT ;  /* 0x0000000505007c0c */ /* 0x002fda000bf06270 */
[----:B------:R-:W-:Y:S05]  /*0070*/  @P0 EXIT ;  /* 0x000000000000094d */ /* 0x000fea0003800000 */
[----:B------:R-:W0:Y:S01]  /*0080*/  LDC.64 R2, c[0x0][0x380] ;  /* 0x0000e000ff027b82 */ /* 0x000e220000000a00 */
[----:B------:R-:W1:Y:S01]  /*0090*/  LDCU.64 UR4, c[0x0][0x358] ;  /* 0x00006b00ff0477ac */ /* 0x000e620008000a00 */
[----:B0-----:R-:W-:-:S05]  /*00a0*/  IMAD.WIDE R2, R5, 0x4, R2 ;  /* 0x0000000405027825 */ /* 0x001fca00078e0202 */
[----:B-1----:R-:W-:Y:S01]  /*00b0*/  STG.E desc[UR4][R2.64], R5 ;  /* 0x0000000502007986 */ /* 0x002fe2000c101904 */
[----:B------:R-:W-:Y:S05]  /*00c0*/  EXIT ;  /* 0x000000000000794d */ /* 0x000fea0003800000 */
.L_x_6:
        /* <DEDUP_REMOVED lines=11> */
.L_x_10:


//--------------------- .text._Z17print_thread_infov --------------------------
	.section	.text._Z17print_thread_infov,"ax",@progbits
	.align	128
        .global         _Z17print_thread_infov
        .type           _Z17print_thread_infov,@function
        .size           _Z17print_thread_infov,(.L_x_11 - _Z17print_thread_infov)
        .other          _Z17print_thread_infov,@"STO_CUDA_ENTRY STV_DEFAULT"
_Z17print_thread_infov:
.text._Z17print_thread_infov:
[----:B------:R-:W0:Y:S01]  /*0000*/  LDC R1, c[0x0][0x37c] ;  /* 0x0000df00ff017b82 */ /* 0x000e220000000800 */
[----:B------:R-:W1:Y:S01]  /*0010*/  S2R R3, SR_CTAID.X ;  /* 0x0000000000037919 */ /* 0x000e620000002500 */
[----:B------:R-:W2:Y:S01]  /*0020*/  LDCU UR5, c[0x0][0x2fc] ;  /* 0x00005f80ff0577ac */ /* 0x000ea20008000800 */
[----:B0-----:R-:W-:Y:S01]  /*0030*/  VIADD R1, R1, 0xffffffe8 ;  /* 0xffffffe801017836 */ /* 0x001fe20000000000 */
[----:B------:R-:W1:Y:S01]  /*0040*/  S2R R10, SR_TID.X ;  /* 0x00000000000a7919 */ /* 0x000e620000002100 */
[----:B------:R-:W1:Y:S01]  /*0050*/  LDCU UR6, c[0x0][0x360] ;  /* 0x00006c00ff0677ac */ /* 0x000e620008000800 */
[----:B------:R-:W0:Y:S02]  /*0060*/  LDCU UR4, c[0x0][0x2f8] ;  /* 0x00005f00ff0477ac */ /* 0x000e240008000800 */
[----:B0-----:R-:W-:-:S05]  /*0070*/  IADD3 R6, P1, PT, R1, UR4, RZ ;  /* 0x0000000401067c10 */ /* 0x001fca000ff3e0ff */
[----:B--2---:R-:W-:Y:S02]  /*0080*/  IMAD.X R7, RZ, RZ, UR5, P1 ;  /* 0x00000005ff077e24 */ /* 0x004fe400088e06ff */
[----:B-1----:R-:W-:-:S05]  /*0090*/  IMAD R2, R3, UR6, R10 ;  /* 0x0000000603027c24 */ /* 0x002fca000f8e020a */
[----:B------:R-:W-:-:S13]  /*00a0*/  ISETP.GT.AND P0, PT, R2, 0x7, PT ;  /* 0x000000070200780c */ /* 0x000fda0003f04270 */
[----:B------:R-:W-:Y:S05]  /*00b0*/  @P0 EXIT ;  /* 0x000000000000094d */ /* 0x000fea0003800000 */
[----:B------:R-:W-:Y:S01]  /*00c0*/  MOV R8, 0x0 ;  /* 0x0000000000087802 */ /* 0x000fe20000000f00 */
[----:B------:R0:W-:Y:S01]  /*00d0*/  STL.64 [R1], R2 ;  /* 0x0000000201007387 */ /* 0x0001e20000100a00 */
[----:B------:R-:W-:Y:S01]  /*00e0*/  SHF.R.U32.HI R11, RZ, 0x5, R10 ;  /* 0x00000005ff0b7819 */ /* 0x000fe2000001160a */
[----:B------:R-:W1:Y:S01]  /*00f0*/  LDCU.64 UR4, c[0x4][0x8] ;  /* 0x01000100ff0477ac */ /* 0x000e620008000a00 */
[----:B------:R-:W-:Y:S02]  /*0100*/  LOP3.LUT R0, R10, 0x1f, RZ, 0xc0, !PT ;  /* 0x0000001f0a007812 */ /* 0x000fe400078ec0ff */
[----:B------:R-:W2:Y:S01]  /*0110*/  LDC.64 R8, c[0x4][R8] ;  /* 0x0100000008087b82 */ /* 0x000ea20000000a00 */
[----:B------:R0:W-:Y:S04]  /*0120*/  STL.64 [R1+0x8], R10 ;  /* 0x0000080a01007387 */ /* 0x0001e80000100a00 */
[----:B------:R0:W-:Y:S01]  /*0130*/  STL [R1+0x10], R0 ;  /* 0x0000100001007387 */ /* 0x0001e20000100800 */
[----:B-1----:R-:W-:-:S02]  /*0140*/  IMAD.U32 R4, RZ, RZ, UR4 ;  /* 0x00000004ff047e24 */ /* 0x002fc4000f8e00ff */
[----:B0-----:R-:W-:-:S07]  /*0150*/  IMAD.U32 R5, RZ, RZ, UR5 ;  /* 0x00000005ff057e24 */ /* 0x001fce000f8e00ff */
[----:B------:R-:W-:-:S07]  /*0160*/  LEPC R20, `(.L_x_7) ;  /* 0x000000001014794e */ /* 0x000fce0000000000 */
[----:B--2---:R-:W-:Y:S05]  /*0170*/  CALL.ABS.NOINC R8 ;  /* 0x0000000008007343 */ /* 0x004fea0003c00000 */
.L_x_7:
[----:B------:R-:W-:Y:S05]  /*0180*/  EXIT ;  /* 0x000000000000794d */ /* 0x000fea0003800000 */
.L_x_8:
        /* <DEDUP_REMOVED lines=15> */
.L_x_11:


//--------------------- .nv.global.init           --------------------------
	.section	.nv.global.init,"aw",@progbits
.nv.global.init:
	.type		$str$1,@object
	.size		$str$1,($str$2 - $str$1)
$str$1:
        /*0000*/ 	.byte	0x0a, 0x32, 0x44, 0x20, 0x47, 0x72, 0x69, 0x64, 0x20, 0x49, 0x6e, 0x66, 0x6f, 0x3a, 0x0a, 0x00
	.type		$str$2,@object
	.size		$str$2,($str$3 - $str$2)
$str$2:
        /*0010*/ 	.byte	0x20, 0x20, 0x47, 0x72, 0x69, 0x64, 0x3a, 0x20, 0x20, 0x28, 0x25, 0x64, 0x2c, 0x20, 0x25, 0x64
        /*0020*/ 	.byte	0x29, 0x20, 0x62, 0x6c, 0x6f, 0x63, 0x6b, 0x73, 0x0a, 0x00
	.type		$str$3,@object
	.size		$str$3,($str$4 - $str$3)
$str$3:
        /*002a*/ 	.byte	0x20, 0x20, 0x42, 0x6c, 0x6f, 0x63, 0x6b, 0x3a, 0x20, 0x28, 0x25, 0x64, 0x2c, 0x20, 0x25, 0x64
        /*003a*/ 	.byte	0x29, 0x20, 0x74, 0x68, 0x72, 0x65, 0x61, 0x64, 0x73, 0x0a, 0x00
	.type		$str$4,@object
	.size		$str$4,($str - $str$4)
$str$4:
        /*0045*/ 	.byte	0x20, 0x20, 0x50, 0x6f, 0x73, 0x69, 0x74, 0x69, 0x6f, 0x6e, 0x20, 0x28, 0x25, 0x64, 0x2c, 0x20
        /*0055*/ 	.byte	0x25, 0x64, 0x29, 0x20, 0x3d, 0x20, 0x42, 0x6c, 0x6f, 0x63, 0x6b, 0x20, 0x28, 0x25, 0x64, 0x2c
        /*0065*/ 	.byte	0x20, 0x25, 0x64, 0x29, 0x2c, 0x20, 0x54, 0x68, 0x72, 0x65, 0x61, 0x64, 0x20, 0x28, 0x25, 0x64
        /*0075*/ 	.byte	0x2c, 0x20, 0x25, 0x64, 0x29, 0x0a, 0x00
	.type		$str,@object
	.size		$str,(.L_0 - $str)
$str:
        /*007c*/ 	.byte	0x47, 0x6c, 0x6f, 0x62, 0x61, 0x6c, 0x20, 0x49, 0x44, 0x3a, 0x20, 0x25, 0x32, 0x64, 0x20, 0x7c
        /*008c*/ 	.byte	0x20, 0x42, 0x6c, 0x6f, 0x63, 0x6b, 0x3a, 0x20, 0x25, 0x64, 0x20, 0x7c, 0x20, 0x54, 0x68, 0x72
        /*009c*/ 	.byte	0x65, 0x61, 0x64, 0x3a, 0x20, 0x25, 0x32, 0x64, 0x20, 0x7c, 0x20, 0x57, 0x61, 0x72, 0x70, 0x3a
        /*00ac*/ 	.byte	0x20, 0x25, 0x64, 0x20, 0x7c, 0x20, 0x4c, 0x61, 0x6e, 0x65, 0x3a, 0x20, 0x25, 0x32, 0x64, 0x0a
        /*00bc*/ 	.byte	0x00
.L_0:


//--------------------- .nv.shared.reserved.0     --------------------------
	.section	.nv.shared.reserved.0,"aw",@nobits
	.weak		__nv_reservedSMEM_offset_0_alias
	.size		__nv_reservedSMEM_offset_0_alias, 0, 64
	.other		__nv_reservedSMEM_offset_0_alias,@"STO_CUDA_RESERVED_SHARED STV_DEFAULT"
__nv_reservedSMEM_offset_0_alias:
	.zero		0
	.zero		64


//--------------------- .nv.constant0._Z13print_2d_infov --------------------------
	.section	.nv.constant0._Z13print_2d_infov,"a",@progbits
	.sectionflags	@""
	.align	4
.nv.constant0._Z13print_2d_infov:
	.zero		896


//--------------------- .nv.constant0._Z13store_indicesPii --------------------------
	.section	.nv.constant0._Z13store_indicesPii,"a",@progbits
	.sectionflags	@""
	.align	4
.nv.constant0._Z13store_indicesPii:
	.zero		908


//--------------------- .nv.constant0._Z17print_thread_infov --------------------------
	.section	.nv.constant0._Z17print_thread_infov,"a",@progbits
	.sectionflags	@""
	.align	4
.nv.constant0._Z17print_thread_infov:
	.zero		896


//--------------------- SYMBOLS --------------------------

	.type		.nv.reservedSmem.offset0,@object
	.size		.nv.reservedSmem.offset0,0x4
	.type		vprintf,@function
